//
// Generated by NVIDIA NVVM Compiler
//
// Compiler Build ID: CL-36424714
// Cuda compilation tools, release 13.0, V13.0.88
// Based on NVVM 20.0.0
//

.version 9.0
.target sm_100
.address_size 64

	// .globl	_Z11convolutioniiPsPhS0_

.visible .entry _Z11convolutioniiPsPhS0_(
	.param .u32 _Z11convolutioniiPsPhS0__param_0,
	.param .u32 _Z11convolutioniiPsPhS0__param_1,
	.param .u64 .ptr .align 1 _Z11convolutioniiPsPhS0__param_2,
	.param .u64 .ptr .align 1 _Z11convolutioniiPsPhS0__param_3,
	.param .u64 .ptr .align 1 _Z11convolutioniiPsPhS0__param_4
)
{
	.reg .pred 	%p<4>;
	.reg .b16 	%rs<9>;
	.reg .b32 	%r<53>;
	.reg .b64 	%rd<14>;

	ld.param.u32 	%r3, [_Z11convolutioniiPsPhS0__param_0];
	ld.param.u32 	%r4, [_Z11convolutioniiPsPhS0__param_1];
	ld.param.u64 	%rd1, [_Z11convolutioniiPsPhS0__param_2];
	ld.param.u64 	%rd2, [_Z11convolutioniiPsPhS0__param_3];
	ld.param.u64 	%rd3, [_Z11convolutioniiPsPhS0__param_4];
	mov.u32 	%r5, %ctaid.y;
	mov.u32 	%r6, %ntid.y;
	mov.u32 	%r7, %tid.x;
	mad.lo.s32 	%r1, %r5, %r6, %r7;
	mov.u32 	%r8, %ctaid.x;
	mov.u32 	%r9, %ntid.x;
	mov.u32 	%r10, %tid.y;
	mad.lo.s32 	%r2, %r8, %r9, %r10;
	setp.ge.s32 	%p1, %r1, %r3;
	setp.ge.s32 	%p2, %r2, %r4;
	or.pred  	%p3, %p1, %p2;
	@%p3 bra 	$L__BB0_2;
	cvta.to.global.u64 	%rd4, %rd3;
	cvta.to.global.u64 	%rd5, %rd2;
	cvta.to.global.u64 	%rd6, %rd1;
	mul.lo.s32 	%r11, %r1, %r3;
	add.s32 	%r12, %r11, %r3;
	add.s32 	%r13, %r2, %r12;
	add.s32 	%r14, %r2, %r11;
	cvt.s64.s32 	%rd7, %r14;
	add.s64 	%rd8, %rd5, %rd7;
	ld.global.u16 	%rs1, [%rd6];
	ld.global.u16 	%rs2, [%rd6+2];
	ld.global.u8 	%r15, [%rd8+2];
	ld.global.s16 	%r16, [%rd6+4];
	mul.lo.s32 	%r17, %r16, %r15;
	add.s32 	%r18, %r12, %r3;
	add.s32 	%r19, %r2, %r18;
	add.s32 	%r20, %r13, 3;
	cvt.s64.s32 	%rd9, %r20;
	add.s64 	%rd10, %rd5, %rd9;
	ld.global.u16 	%rs3, [%rd6+6];
	ld.global.u16 	%rs4, [%rd6+8];
	ld.global.u16 	%rs5, [%rd6+10];
	add.s32 	%r21, %r19, 6;
	cvt.s64.s32 	%rd11, %r21;
	add.s64 	%rd12, %rd5, %rd11;
	ld.global.u16 	%rs6, [%rd6+12];
	ld.global.u16 	%rs7, [%rd6+14];
	mov.b32 	%r22, {%rs6, %rs7};
	ld.global.u8 	%r23, [%rd12+1];
	ld.global.u8 	%r24, [%rd12];
	prmt.b32 	%r25, %r24, %r23, 0x3340U;
	prmt.b32 	%r26, %r27, %r28, 0x3340U;
	prmt.b32 	%r29, %r25, %r26, 0x5410U;
	dp2a.lo.s32.u32 	%r30, %r22, %r29, %r17;
	ld.global.u16 	%rs8, [%rd6+16];
	mov.b32 	%r31, {%rs8, %rs3};
	ld.global.u8 	%r32, [%rd10];
	ld.global.u8 	%r33, [%rd12+2];
	prmt.b32 	%r34, %r33, %r32, 0x3340U;
	prmt.b32 	%r35, %r34, %r26, 0x5410U;
	dp2a.lo.s32.u32 	%r36, %r31, %r35, %r30;
	mov.b32 	%r37, {%rs4, %rs5};
	ld.global.u8 	%r38, [%rd10+2];
	ld.global.u8 	%r39, [%rd10+1];
	prmt.b32 	%r40, %r39, %r38, 0x3340U;
	prmt.b32 	%r41, %r40, %r26, 0x5410U;
	dp2a.lo.s32.u32 	%r42, %r37, %r41, %r36;
	mov.b32 	%r43, {%rs1, %rs2};
	ld.global.u8 	%r44, [%rd8+1];
	ld.global.u8 	%r45, [%rd8];
	prmt.b32 	%r46, %r45, %r44, 0x3340U;
	prmt.b32 	%r47, %r46, %r26, 0x5410U;
	dp2a.lo.s32.u32 	%r48, %r43, %r47, %r42;
	shr.s32 	%r49, %r48, 31;
	shr.u32 	%r50, %r49, 28;
	add.s32 	%r51, %r48, %r50;
	shr.u32 	%r52, %r51, 4;
	add.s64 	%rd13, %rd4, %rd7;
	st.global.u8 	[%rd13], %r52;
$L__BB0_2:
	ret;

}


// ===== COMPILED SASS (sm_100) =====

	.target	sm_100

	.elftype	@"ET_EXEC"


//--------------------- .note.nv.tkinfo           --------------------------
	.section	.note.nv.tkinfo,"",@"SHT_NOTE"
	.sectionflags	@"SHF_NOTE_NV_TKINFO"
	.tkinfo
        /*0018*/ 	.word	0x00000002
        /*0030*/ 	.string	""
        /*0030*/ 	.string	"ptxas"
        /*0030*/ 	.string	"Cuda compilation tools, release 13.0, V13.0.88"
        /*0030*/ 	.string	"Build cuda_13.0.r13.0/compiler.36424714_0"
        /*0030*/ 	.string	"-arch sm_100 -m 64 "



//--------------------- .note.nv.cuinfo           --------------------------
	.section	.note.nv.cuinfo,"",@"SHT_NOTE"
	.sectionflags	@"SHF_NOTE_NV_CUINFO"
        /*0018*/ 	.short	0x0002
        /*001a*/ 	.short	0x0064
        /*001c*/ 	.short	0x0082
	.zero		2


//--------------------- .nv.info                  --------------------------
	.section	.nv.info,"",@"SHT_CUDA_INFO"
	.align	4


	//----- nvinfo : EIATTR_REGCOUNT
	.align		4
        /*0000*/ 	.byte	0x04, 0x2f
        /*0002*/ 	.short	(.L_1 - .L_0)
	.align		4
.L_0:
        /*0004*/ 	.word	index@(_Z11convolutioniiPsPhS0_)
        /*0008*/ 	.word	0x0000001e


	//----- nvinfo : EIATTR_FRAME_SIZE
	.align		4
.L_1:
        /*000c*/ 	.byte	0x04, 0x11
        /*000e*/ 	.short	(.L_3 - .L_2)
	.align		4
.L_2:
        /*0010*/ 	.word	index@(_Z11convolutioniiPsPhS0_)
        /*0014*/ 	.word	0x00000000


	//----- nvinfo : EIATTR_MIN_STACK_SIZE
	.align		4
.L_3:
        /*0018*/ 	.byte	0x04, 0x12
        /*001a*/ 	.short	(.L_5 - .L_4)
	.align		4
.L_4:
        /*001c*/ 	.word	index@(_Z11convolutioniiPsPhS0_)
        /*0020*/ 	.word	0x00000000
.L_5:


//--------------------- .nv.compat                --------------------------
	.section	.nv.compat,"",@"SHT_CUDA_COMPAT_INFO"
	.align	4
        /*0000*/ 	.byte	0x02, 0x09, 0x00, 0x00, 0x02, 0x02, 0x01, 0x00, 0x02, 0x05, 0x05, 0x00, 0x03, 0x07, 0x01, 0x01
        /*0010*/ 	.byte	0x02, 0x03, 0x00, 0x00, 0x02, 0x06, 0x01, 0x00, 0x04, 0x0b, 0x08, 0x00, 0x09, 0x00, 0x00, 0x00
        /*0020*/ 	.byte	0x00, 0x00, 0x00, 0x00


//--------------------- .nv.info._Z11convolutioniiPsPhS0_ --------------------------
	.section	.nv.info._Z11convolutioniiPsPhS0_,"",@"SHT_CUDA_INFO"
	.sectionflags	@""
	.align	4


	//----- nvinfo : EIATTR_CUDA_API_VERSION
	.align		4
        /*0000*/ 	.byte	0x04, 0x37
        /*0002*/ 	.short	(.L_7 - .L_6)
.L_6:
        /*0004*/ 	.word	0x00000082


	//----- nvinfo : EIATTR_KPARAM_INFO
	.align		4
.L_7:
        /*0008*/ 	.byte	0x04, 0x17
        /*000a*/ 	.short	(.L_9 - .L_8)
.L_8:
        /*000c*/ 	.word	0x00000000
        /*0010*/ 	.short	0x0004
        /*0012*/ 	.short	0x0018
        /*0014*/ 	.byte	0x00, 0xf5, 0x21, 0x00


	//----- nvinfo : EIATTR_KPARAM_INFO
	.align		4
.L_9:
        /*0018*/ 	.byte	0x04, 0x17
        /*001a*/ 	.short	(.L_11 - .L_10)
.L_10:
        /*001c*/ 	.word	0x00000000
        /*0020*/ 	.short	0x0003
        /*0022*/ 	.short	0x0010
        /*0024*/ 	.byte	0x00, 0xf5, 0x21, 0x00


	//----- nvinfo : EIATTR_KPARAM_INFO
	.align		4
.L_11:
        /*0028*/ 	.byte	0x04, 0x17
        /*002a*/ 	.short	(.L_13 - .L_12)
.L_12:
        /*002c*/ 	.word	0x00000000
        /*0030*/ 	.short	0x0002
        /*0032*/ 	.short	0x0008
        /*0034*/ 	.byte	0x00, 0xf5, 0x21, 0x00


	//----- nvinfo : EIATTR_KPARAM_INFO
	.align		4
.L_13:
        /*0038*/ 	.byte	0x04, 0x17
        /*003a*/ 	.short	(.L_15 - .L_14)
.L_14:
        /*003c*/ 	.word	0x00000000
        /*0040*/ 	.short	0x0001
        /*0042*/ 	.short	0x0004
        /*0044*/ 	.byte	0x00, 0xf0, 0x11, 0x00


	//----- nvinfo : EIATTR_KPARAM_INFO
	.align		4
.L_15:
        /*0048*/ 	.byte	0x04, 0x17
        /*004a*/ 	.short	(.L_17 - .L_16)
.L_16:
        /*004c*/ 	.word	0x00000000
        /*0050*/ 	.short	0x0000
        /*0052*/ 	.short	0x0000
        /*0054*/ 	.byte	0x00, 0xf0, 0x11, 0x00


	//----- nvinfo : EIATTR_SPARSE_MMA_MASK
	.align		4
.L_17:
        /*0058*/ 	.byte	0x03, 0x50
        /*005a*/ 	.short	0x0000


	//----- nvinfo : EIATTR_MAXREG_COUNT
	.align		4
        /*005c*/ 	.byte	0x03, 0x1b
        /*005e*/ 	.short	0x00ff


	//----- nvinfo : EIATTR_MERCURY_ISA_VERSION
	.align		4
        /*0060*/ 	.byte	0x03, 0x5f
        /*0062*/ 	.short	0x0101


	//----- nvinfo : EIATTR_VRC_CTA_INIT_COUNT
	.align		4
        /*0064*/ 	.byte	0x02, 0x4a
	.zero		1
	.zero		1


	//----- nvinfo : EIATTR_EXIT_INSTR_OFFSETS
	.align		4
        /*0068*/ 	.byte	0x04, 0x1c
        /*006a*/ 	.short	(.L_19 - .L_18)


	//   ....[0]....
.L_18:
        /*006c*/ 	.word	0x000000c0


	//   ....[1]....
        /*0070*/ 	.word	0x00000460


	//----- nvinfo : EIATTR_CBANK_PARAM_SIZE
	.align		4
.L_19:
        /*0074*/ 	.byte	0x03, 0x19
        /*0076*/ 	.short	0x0020


	//----- nvinfo : EIATTR_PARAM_CBANK
	.align		4
        /*0078*/ 	.byte	0x04, 0x0a
        /*007a*/ 	.short	(.L_21 - .L_20)
	.align		4
.L_20:
        /*007c*/ 	.word	index@(.nv.constant0._Z11convolutioniiPsPhS0_)
        /*0080*/ 	.short	0x0380
        /*0082*/ 	.short	0x0020


	//----- nvinfo : EIATTR_SW_WAR
	.align		4
.L_21:
        /*0084*/ 	.byte	0x04, 0x36
        /*0086*/ 	.short	(.L_23 - .L_22)
.L_22:
        /*0088*/ 	.word	0x00000008
.L_23:


//--------------------- .nv.callgraph             --------------------------
	.section	.nv.callgraph,"",@"SHT_CUDA_CALLGRAPH"
	.align	4
	.sectionentsize	8
	.align		4
        /*0000*/ 	.word	0x00000000
	.align		4
        /*0004*/ 	.word	0xffffffff
	.align		4
        /*0008*/ 	.word	0x00000000
	.align		4
        /*000c*/ 	.word	0xfffffffe
	.align		4
        /*0010*/ 	.word	0x00000000
	.align		4
        /*0014*/ 	.word	0xfffffffd
	.align		4
        /*0018*/ 	.word	0x00000000
	.align		4
        /*001c*/ 	.word	0xfffffffc


//--------------------- .text._Z11convolutioniiPsPhS0_ --------------------------
	.section	.text._Z11convolutioniiPsPhS0_,"ax",@progbits
	.align	128
        .global         _Z11convolutioniiPsPhS0_
        .type           _Z11convolutioniiPsPhS0_,@function
        .size           _Z11convolutioniiPsPhS0_,(.L_x_1 - _Z11convolutioniiPsPhS0_)
        .other          _Z11convolutioniiPsPhS0_,@"STO_CUDA_ENTRY STV_DEFAULT"
_Z11convolutioniiPsPhS0_:
.text._Z11convolutioniiPsPhS0_:
[----:B------:R-:W0:Y:S01]  /*0000*/  LDC R1, c[0x0][0x37c] ;  /* 0x0000df00ff017b82 */ /* 0x000e220000000800 */
[----:B------:R-:W1:Y:S07]  /*0010*/  S2R R3, SR_TID.Y ;  /* 0x0000000000037919 */ /* 0x000e6e0000002200 */
[----:B------:R-:W2:Y:S01]  /*0020*/  LDC R5, c[0x0][0x364] ;  /* 0x0000d900ff057b82 */ /* 0x000ea20000000800 */
[----:B------:R-:W2:Y:S07]  /*0030*/  S2R R0, SR_TID.X ;  /* 0x0000000000007919 */ /* 0x000eae0000002100 */
[----:B------:R-:W1:Y:S08]  /*0040*/  S2UR UR5, SR_CTAID.X ;  /* 0x00000000000579c3 */ /* 0x000e700000002500 */
[----:B------:R-:W1:Y:S08]  /*0050*/  LDC R4, c[0x0][0x360] ;  /* 0x0000d800ff047b82 */ /* 0x000e700000000800 */
[----:B------:R-:W2:Y:S08]  /*0060*/  S2UR UR4, SR_CTAID.Y ;  /* 0x00000000000479c3 */ /* 0x000eb00000002600 */
[----:B------:R-:W3:Y:S01]  /*0070*/  LDC.64 R8, c[0x0][0x380] ;  /* 0x0000e000ff087b82 */ /* 0x000ee20000000a00 */
[----:B-1----:R-:W-:-:S02]  /*0080*/  IMAD R4, R4, UR5, R3 ;  /* 0x0000000504047c24 */ /* 0x002fc4000f8e0203 */
[----:B--2---:R-:W-:-:S03]  /*0090*/  IMAD R5, R5, UR4, R0 ;  /* 0x0000000405057c24 */ /* 0x004fc6000f8e0200 */
[----:B---3--:R-:W-:-:S04]  /*00a0*/  ISETP.GE.AND P0, PT, R4, R9, PT ;  /* 0x000000090400720c */ /* 0x008fc80003f06270 */
[----:B------:R-:W-:-:S13]  /*00b0*/  ISETP.GE.OR P0, PT, R5, R8, P0 ;  /* 0x000000080500720c */ /* 0x000fda0000706670 */
[----:B0-----:R-:W-:Y:S05]  /*00c0*/  @P0 EXIT ;  /* 0x000000000000094d */ /* 0x001fea0003800000 */
[----:B------:R-:W0:Y:S01]  /*00d0*/  LDCU.128 UR8, c[0x0][0x390] ;  /* 0x00007200ff0877ac */ /* 0x000e220008000c00 */
[CC--:B------:R-:W-:Y:S01]  /*00e0*/  IMAD R7, R5.reuse, R8.reuse, R8 ;  /* 0x0000000805077224 */ /* 0x0c0fe200078e0208 */
[----:B------:R-:W1:Y:S01]  /*00f0*/  LDC.64 R2, c[0x0][0x388] ;  /* 0x0000e200ff027b82 */ /* 0x000e620000000a00 */
[-C--:B------:R-:W-:Y:S01]  /*0100*/  IMAD R0, R5, R8.reuse, R4 ;  /* 0x0000000805007224 */ /* 0x080fe200078e0204 */
[----:B------:R-:W2:Y:S02]  /*0110*/  LDCU.64 UR4, c[0x0][0x358] ;  /* 0x00006b00ff0477ac */ /* 0x000ea40008000a00 */
[C-C-:B------:R-:W-:Y:S02]  /*0120*/  IADD3 R6, PT, PT, R4.reuse, R8, R7.reuse ;  /* 0x0000000804067210 */ /* 0x140fe40007ffe007 */
[----:B------:R-:W-:Y:S02]  /*0130*/  IADD3 R7, PT, PT, R4, 0x3, R7 ;  /* 0x0000000304077810 */ /* 0x000fe40007ffe007 */
[----:B------:R-:W-:Y:S01]  /*0140*/  SHF.R.S32.HI R24, RZ, 0x1f, R0 ;  /* 0x0000001fff187819 */ /* 0x000fe20000011400 */
[----:B------:R-:W-:-:S05]  /*0150*/  VIADD R6, R6, 0x6 ;  /* 0x0000000606067836 */ /* 0x000fca0000000000 */
[C---:B0-----:R-:W-:Y:S02]  /*0160*/  IADD3 R10, P2, PT, R6.reuse, UR8, RZ ;  /* 0x00000008060a7c10 */ /* 0x041fe4000ff5e0ff */
[C---:B------:R-:W-:Y:S02]  /*0170*/  IADD3 R26, P1, PT, R7.reuse, UR8, RZ ;  /* 0x00000008071a7c10 */ /* 0x040fe4000ff3e0ff */
[----:B------:R-:W-:Y:S02]  /*0180*/  LEA.HI.X.SX32 R11, R6, UR9, 0x1, P2 ;  /* 0x00000009060b7c11 */ /* 0x000fe400090f0eff */
[----:B------:R-:W-:Y:S02]  /*0190*/  IADD3 R4, P0, PT, R0, UR8, RZ ;  /* 0x0000000800047c10 */ /* 0x000fe4000ff1e0ff */
[----:B------:R-:W-:Y:S01]  /*01a0*/  LEA.HI.X.SX32 R27, R7, UR9, 0x1, P1 ;  /* 0x00000009071b7c11 */ /* 0x000fe200088f0eff */
[----:B--2---:R-:W2:Y:S01]  /*01b0*/  LDG.E.U8 R8, desc[UR4][R10.64+0x1] ;  /* 0x000001040a087981 */ /* 0x004ea2000c1e1100 */
[----:B------:R-:W-:-:S03]  /*01c0*/  IADD3.X R5, PT, PT, R24, UR9, RZ, P0, !PT ;  /* 0x0000000918057c10 */ /* 0x000fc600087fe4ff */
[----:B------:R-:W2:Y:S04]  /*01d0*/  LDG.E.U8 R9, desc[UR4][R10.64] ;  /* 0x000000040a097981 */ /* 0x000ea8000c1e1100 */
[----:B------:R-:W3:Y:S04]  /*01e0*/  LDG.E.U8 R6, desc[UR4][R26.64] ;  /* 0x000000041a067981 */ /* 0x000ee8000c1e1100 */
[----:B------:R-:W3:Y:S04]  /*01f0*/  LDG.E.U8 R25, desc[UR4][R10.64+0x2] ;  /* 0x000002040a197981 */ /* 0x000ee8000c1e1100 */
[----:B-1----:R-:W4:Y:S04]  /*0200*/  LDG.E.U16 R19, desc[UR4][R2.64+0xc] ;  /* 0x00000c0402137981 */ /* 0x002f28000c1e1500 */
[----:B------:R-:W4:Y:S04]  /*0210*/  LDG.E.U16 R20, desc[UR4][R2.64+0xe] ;  /* 0x00000e0402147981 */ /* 0x000f28000c1e1500 */
[----:B------:R-:W5:Y:S04]  /*0220*/  LDG.E.S16 R21, desc[UR4][R2.64+0x4] ;  /* 0x0000040402157981 */ /* 0x000f68000c1e1700 */
[----:B------:R-:W5:Y:S04]  /*0230*/  LDG.E.U8 R22, desc[UR4][R4.64+0x2] ;  /* 0x0000020404167981 */ /* 0x000f68000c1e1100 */
[----:B------:R-:W5:Y:S04]  /*0240*/  LDG.E.U8 R7, desc[UR4][R26.64+0x2] ;  /* 0x000002041a077981 */ /* 0x000f68000c1e1100 */
[----:B------:R-:W5:Y:S04]  /*0250*/  LDG.E.U8 R12, desc[UR4][R26.64+0x1] ;  /* 0x000001041a0c7981 */ /* 0x000f68000c1e1100 */
[----:B------:R-:W5:Y:S04]  /*0260*/  LDG.E.U16 R13, desc[UR4][R2.64+0x6] ;  /* 0x00000604020d7981 */ /* 0x000f68000c1e1500 */
[----:B------:R-:W5:Y:S04]  /*0270*/  LDG.E.U16 R16, desc[UR4][R2.64+0x10] ;  /* 0x0000100402107981 */ /* 0x000f68000c1e1500 */
[----:B------:R-:W5:Y:S04]  /*0280*/  LDG.E.U8 R14, desc[UR4][R4.64+0x1] ;  /* 0x00000104040e7981 */ /* 0x000f68000c1e1100 */
[----:B------:R-:W5:Y:S04]  /*0290*/  LDG.E.U8 R17, desc[UR4][R4.64] ;  /* 0x0000000404117981 */ /* 0x000f68000c1e1100 */
[----:B------:R-:W5:Y:S04]  /*02a0*/  LDG.E.U16 R18, desc[UR4][R2.64+0x8] ;  /* 0x0000080402127981 */ /* 0x000f68000c1e1500 */
[----:B------:R-:W5:Y:S04]  /*02b0*/  LDG.E.U16 R15, desc[UR4][R2.64+0xa] ;  /* 0x00000a04020f7981 */ /* 0x000f68000c1e1500 */
[----:B------:R-:W5:Y:S04]  /*02c0*/  LDG.E.U16 R10, desc[UR4][R2.64] ;  /* 0x00000004020a7981 */ /* 0x000f68000c1e1500 */
[----:B------:R0:W5:Y:S01]  /*02d0*/  LDG.E.U16 R11, desc[UR4][R2.64+0x2] ;  /* 0x00000204020b7981 */ /* 0x000162000c1e1500 */
[----:B------:R-:W-:-:S02]  /*02e0*/  PRMT R23, R1, 0x3340, R1 ;  /* 0x0000334001177816 */ /* 0x000fc40000000001 */
[----:B0-----:R-:W-:Y:S02]  /*02f0*/  IADD3 R2, P0, PT, R0, UR10, RZ ;  /* 0x0000000a00027c10 */ /* 0x001fe4000ff1e0ff */
[----:B--2---:R-:W-:-:S04]  /*0300*/  PRMT R8, R9, 0x3340, R8 ;  /* 0x0000334009087816 */ /* 0x004fc80000000008 */
[----:B------:R-:W-:Y:S02]  /*0310*/  PRMT R8, R8, 0x5410, R23 ;  /* 0x0000541008087816 */ /* 0x000fe40000000017 */
[----:B---3--:R-:W-:-:S04]  /*0320*/  PRMT R6, R25, 0x3340, R6 ;  /* 0x0000334019067816 */ /* 0x008fc80000000006 */
[----:B------:R-:W-:Y:S02]  /*0330*/  PRMT R6, R6, 0x5410, R23 ;  /* 0x0000541006067816 */ /* 0x000fe40000000017 */
[----:B----4-:R-:W-:Y:S01]  /*0340*/  PRMT R20, R19, 0x5410, R20 ;  /* 0x0000541013147816 */ /* 0x010fe20000000014 */
[----:B-----5:R-:W-:-:S04]  /*0350*/  IMAD R21, R22, R21, RZ ;  /* 0x0000001516157224 */ /* 0x020fc800078e02ff */
[----:B------:R-:W-:Y:S01]  /*0360*/  IDP.2A.LO.S16.U8 R8, R20, R8, R21 ;  /* 0x0000000814087226 */ /* 0x000fe20000001215 */
[----:B------:R-:W-:-:S04]  /*0370*/  PRMT R12, R12, 0x3340, R7 ;  /* 0x000033400c0c7816 */ /* 0x000fc80000000007 */
[----:B------:R-:W-:Y:S02]  /*0380*/  PRMT R12, R12, 0x5410, R23 ;  /* 0x000054100c0c7816 */ /* 0x000fe40000000017 */
[----:B------:R-:W-:-:S05]  /*0390*/  PRMT R13, R16, 0x5410, R13 ;  /* 0x00005410100d7816 */ /* 0x000fca000000000d */
[----:B------:R-:W-:Y:S01]  /*03a0*/  IDP.2A.LO.S16.U8 R6, R13, R6, R8 ;  /* 0x000000060d067226 */ /* 0x000fe20000001208 */
[----:B------:R-:W-:-:S04]  /*03b0*/  PRMT R14, R17, 0x3340, R14 ;  /* 0x00003340110e7816 */ /* 0x000fc8000000000e */
[----:B------:R-:W-:Y:S02]  /*03c0*/  PRMT R14, R14, 0x5410, R23 ;  /* 0x000054100e0e7816 */ /* 0x000fe40000000017 */
[----:B------:R-:W-:-:S05]  /*03d0*/  PRMT R15, R18, 0x5410, R15 ;  /* 0x00005410120f7816 */ /* 0x000fca000000000f */
[----:B------:R-:W-:Y:S01]  /*03e0*/  IDP.2A.LO.S16.U8 R6, R15, R12, R6 ;  /* 0x0000000c0f067226 */ /* 0x000fe20000001206 */
[----:B------:R-:W-:-:S05]  /*03f0*/  PRMT R11, R10, 0x5410, R11 ;  /* 0x000054100a0b7816 */ /* 0x000fca000000000b */
[----:B------:R-:W-:-:S05]  /*0400*/  IDP.2A.LO.S16.U8 R6, R11, R14, R6 ;  /* 0x0000000e0b067226 */ /* 0x000fca0000001206 */
[----:B------:R-:W-:-:S04]  /*0410*/  SHF.R.S32.HI R3, RZ, 0x1f, R6 ;  /* 0x0000001fff037819 */ /* 0x000fc80000011406 */
[----:B------:R-:W-:Y:S02]  /*0420*/  LEA.HI R6, R3, R6, RZ, 0x4 ;  /* 0x0000000603067211 */ /* 0x000fe400078f20ff */
[----:B------:R-:W-:Y:S02]  /*0430*/  IADD3.X R3, PT, PT, R24, UR11, RZ, P0, !PT ;  /* 0x0000000b18037c10 */ /* 0x000fe400087fe4ff */
[----:B------:R-:W-:-:S05]  /*0440*/  SHF.R.U32.HI R5, RZ, 0x4, R6 ;  /* 0x00000004ff057819 */ /* 0x000fca0000011606 */
[----:B------:R-:W-:Y:S01]  /*0450*/  STG.E.U8 desc[UR4][R2.64], R5 ;  /* 0x0000000502007986 */ /* 0x000fe2000c101104 */
[----:B------:R-:W-:Y:S05]  /*0460*/  EXIT ;  /* 0x000000000000794d */ /* 0x000fea0003800000 */
.L_x_0:
[----:B------:R-:W-:-:S00]  /*0470*/  BRA `(.L_x_0) ;  /* 0xfffffffc00fc7947 */ /* 0x000fc0000383ffff */
[----:B------:R-:W-:-:S00]  /*0480*/  NOP ;  /* 0x0000000000007918 */ /* 0x000fc00000000000 */
[----:B------:R-:W-:-:S00]  /*0490*/  NOP ;  /* 0x0000000000007918 */ /* 0x000fc00000000000 */
[----:B------:R-:W-:-:S00]  /*04a0*/  NOP ;  /* 0x0000000000007918 */ /* 0x000fc00000000000 */
[----:B------:R-:W-:-:S00]  /*04b0*/  NOP ;  /* 0x0000000000007918 */ /* 0x000fc00000000000 */
[----:B------:R-:W-:-:S00]  /*04c0*/  NOP ;  /* 0x0000000000007918 */ /* 0x000fc00000000000 */
[----:B------:R-:W-:-:S00]  /*04d0*/  NOP ;  /* 0x0000000000007918 */ /* 0x000fc00000000000 */
[----:B------:R-:W-:-:S00]  /*04e0*/  NOP ;  /* 0x0000000000007918 */ /* 0x000fc00000000000 */
[----:B------:R-:W-:-:S00]  /*04f0*/  NOP ;  /* 0x0000000000007918 */ /* 0x000fc00000000000 */
.L_x_1:


//--------------------- .nv.shared.reserved.0     --------------------------
	.section	.nv.shared.reserved.0,"aw",@nobits
	.weak		__nv_reservedSMEM_offset_0_alias
	.size		__nv_reservedSMEM_offset_0_alias, 0, 64
	.other		__nv_reservedSMEM_offset_0_alias,@"STO_CUDA_RESERVED_SHARED STV_DEFAULT"
__nv_reservedSMEM_offset_0_alias:
	.zero		0
	.zero		64


//--------------------- .nv.constant0._Z11convolutioniiPsPhS0_ --------------------------
	.section	.nv.constant0._Z11convolutioniiPsPhS0_,"a",@progbits
	.sectionflags	@""
	.align	4
.nv.constant0._Z11convolutioniiPsPhS0_:
	.zero		928


//--------------------- SYMBOLS --------------------------

	.type		.nv.reservedSmem.offset0,@object
	.size		.nv.reservedSmem.offset0,0x4
